//
// Generated by NVIDIA NVVM Compiler
//
// Compiler Build ID: CL-36424714
// Cuda compilation tools, release 13.0, V13.0.88
// Based on NVVM 20.0.0
//

.version 9.0
.target sm_100
.address_size 64

	// .globl	_Z11Kernel_syncPfS_S_S_

.visible .entry _Z11Kernel_syncPfS_S_S_(
	.param .u64 .ptr .align 1 _Z11Kernel_syncPfS_S_S__param_0,
	.param .u64 .ptr .align 1 _Z11Kernel_syncPfS_S_S__param_1,
	.param .u64 .ptr .align 1 _Z11Kernel_syncPfS_S_S__param_2,
	.param .u64 .ptr .align 1 _Z11Kernel_syncPfS_S_S__param_3
)
{
	.reg .pred 	%p<3>;
	.reg .b32 	%r<5>;
	.reg .b32 	%f<6>;
	.reg .b64 	%rd<16>;

	ld.param.u64 	%rd2, [_Z11Kernel_syncPfS_S_S__param_0];
	ld.param.u64 	%rd3, [_Z11Kernel_syncPfS_S_S__param_1];
	ld.param.u64 	%rd5, [_Z11Kernel_syncPfS_S_S__param_2];
	ld.param.u64 	%rd4, [_Z11Kernel_syncPfS_S_S__param_3];
	cvta.to.global.u64 	%rd1, %rd5;
	// begin inline asm
	mov.u32 %r3,%warpid;
	// end inline asm
	mov.u32 	%r4, %tid.x;
	and.b32  	%r2, %r4, 31;
	setp.ne.s32 	%p1, %r3, 0;
	@%p1 bra 	$L__BB0_2;
	cvta.to.global.u64 	%rd6, %rd2;
	cvta.to.global.u64 	%rd7, %rd3;
	mul.wide.u32 	%rd8, %r2, 4;
	add.s64 	%rd9, %rd6, %rd8;
	ld.global.f32 	%f1, [%rd9];
	add.s64 	%rd10, %rd7, %rd8;
	ld.global.f32 	%f2, [%rd10];
	add.f32 	%f3, %f1, %f2;
	add.s64 	%rd11, %rd1, %rd8;
	st.global.f32 	[%rd11], %f3;
$L__BB0_2:
	// begin inline asm
	bar.sync 0, 64;
	// end inline asm
	setp.ne.s32 	%p2, %r3, 1;
	@%p2 bra 	$L__BB0_4;
	mul.wide.u32 	%rd12, %r2, 4;
	add.s64 	%rd13, %rd1, %rd12;
	ld.global.f32 	%f4, [%rd13];
	add.f32 	%f5, %f4, 0f40400000;
	cvta.to.global.u64 	%rd14, %rd4;
	add.s64 	%rd15, %rd14, %rd12;
	st.global.f32 	[%rd15], %f5;
$L__BB0_4:
	ret;

}
	// .globl	_Z12Kernel_asyncPfS_S_S_
.visible .entry _Z12Kernel_asyncPfS_S_S_(
	.param .u64 .ptr .align 1 _Z12Kernel_asyncPfS_S_S__param_0,
	.param .u64 .ptr .align 1 _Z12Kernel_asyncPfS_S_S__param_1,
	.param .u64 .ptr .align 1 _Z12Kernel_asyncPfS_S_S__param_2,
	.param .u64 .ptr .align 1 _Z12Kernel_asyncPfS_S_S__param_3
)
{
	.reg .pred 	%p<3>;
	.reg .b32 	%r<5>;
	.reg .b32 	%f<6>;
	.reg .b64 	%rd<16>;

	ld.param.u64 	%rd2, [_Z12Kernel_asyncPfS_S_S__param_0];
	ld.param.u64 	%rd3, [_Z12Kernel_asyncPfS_S_S__param_1];
	ld.param.u64 	%rd5, [_Z12Kernel_asyncPfS_S_S__param_2];
	ld.param.u64 	%rd4, [_Z12Kernel_asyncPfS_S_S__param_3];
	cvta.to.global.u64 	%rd1, %rd5;
	// begin inline asm
	mov.u32 %r2,%warpid;
	// end inline asm
	mov.u32 	%r4, %tid.x;
	and.b32  	%r1, %r4, 31;
	setp.eq.s32 	%p1, %r2, 1;
	@%p1 bra 	$L__BB1_3;
	setp.ne.s32 	%p2, %r2, 0;
	@%p2 bra 	$L__BB1_4;
	cvta.to.global.u64 	%rd10, %rd2;
	cvta.to.global.u64 	%rd11, %rd3;
	mul.wide.u32 	%rd12, %r1, 4;
	add.s64 	%rd13, %rd10, %rd12;
	ld.global.f32 	%f3, [%rd13];
	add.s64 	%rd14, %rd11, %rd12;
	ld.global.f32 	%f4, [%rd14];
	add.f32 	%f5, %f3, %f4;
	add.s64 	%rd15, %rd1, %rd12;
	st.global.f32 	[%rd15], %f5;
	// begin inline asm
	bar.arrive 0, 64;
	// end inline asm
	bra.uni 	$L__BB1_4;
$L__BB1_3:
	cvta.to.global.u64 	%rd6, %rd4;
	// begin inline asm
	bar.sync 0, 64;
	// end inline asm
	mul.wide.u32 	%rd7, %r1, 4;
	add.s64 	%rd8, %rd1, %rd7;
	ld.global.f32 	%f1, [%rd8];
	add.f32 	%f2, %f1, 0f40400000;
	add.s64 	%rd9, %rd6, %rd7;
	st.global.f32 	[%rd9], %f2;
$L__BB1_4:
	ret;

}


// ===== COMPILED SASS (sm_100) =====

	.target	sm_100

	.elftype	@"ET_EXEC"


//--------------------- .note.nv.tkinfo           --------------------------
	.section	.note.nv.tkinfo,"",@"SHT_NOTE"
	.sectionflags	@"SHF_NOTE_NV_TKINFO"
	.tkinfo
        /*0018*/ 	.word	0x00000002
        /*0030*/ 	.string	""
        /*0030*/ 	.string	"ptxas"
        /*0030*/ 	.string	"Cuda compilation tools, release 13.0, V13.0.88"
        /*0030*/ 	.string	"Build cuda_13.0.r13.0/compiler.36424714_0"
        /*0030*/ 	.string	"-arch sm_100 -m 64 "



//--------------------- .note.nv.cuinfo           --------------------------
	.section	.note.nv.cuinfo,"",@"SHT_NOTE"
	.sectionflags	@"SHF_NOTE_NV_CUINFO"
        /*0018*/ 	.short	0x0002
        /*001a*/ 	.short	0x0064
        /*001c*/ 	.short	0x0082
	.zero		2


//--------------------- .nv.info                  --------------------------
	.section	.nv.info,"",@"SHT_CUDA_INFO"
	.align	4


	//----- nvinfo : EIATTR_REGCOUNT
	.align		4
        /*0000*/ 	.byte	0x04, 0x2f
        /*0002*/ 	.short	(.L_1 - .L_0)
	.align		4
.L_0:
        /*0004*/ 	.word	index@(_Z11Kernel_syncPfS_S_S_)
        /*0008*/ 	.word	0x0000000e


	//----- nvinfo : EIATTR_FRAME_SIZE
	.align		4
.L_1:
        /*000c*/ 	.byte	0x04, 0x11
        /*000e*/ 	.short	(.L_3 - .L_2)
	.align		4
.L_2:
        /*0010*/ 	.word	index@(_Z11Kernel_syncPfS_S_S_)
        /*0014*/ 	.word	0x00000000


	//----- nvinfo : EIATTR_REGCOUNT
	.align		4
.L_3:
        /*0018*/ 	.byte	0x04, 0x2f
        /*001a*/ 	.short	(.L_5 - .L_4)
	.align		4
.L_4:
        /*001c*/ 	.word	index@(_Z12Kernel_asyncPfS_S_S_)
        /*0020*/ 	.word	0x0000000c


	//----- nvinfo : EIATTR_FRAME_SIZE
	.align		4
.L_5:
        /*0024*/ 	.byte	0x04, 0x11
        /*0026*/ 	.short	(.L_7 - .L_6)
	.align		4
.L_6:
        /*0028*/ 	.word	index@(_Z12Kernel_asyncPfS_S_S_)
        /*002c*/ 	.word	0x00000000


	//----- nvinfo : EIATTR_MIN_STACK_SIZE
	.align		4
.L_7:
        /*0030*/ 	.byte	0x04, 0x12
        /*0032*/ 	.short	(.L_9 - .L_8)
	.align		4
.L_8:
        /*0034*/ 	.word	index@(_Z12Kernel_asyncPfS_S_S_)
        /*0038*/ 	.word	0x00000000


	//----- nvinfo : EIATTR_MIN_STACK_SIZE
	.align		4
.L_9:
        /*003c*/ 	.byte	0x04, 0x12
        /*003e*/ 	.short	(.L_11 - .L_10)
	.align		4
.L_10:
        /*0040*/ 	.word	index@(_Z11Kernel_syncPfS_S_S_)
        /*0044*/ 	.word	0x00000000
.L_11:


//--------------------- .nv.compat                --------------------------
	.section	.nv.compat,"",@"SHT_CUDA_COMPAT_INFO"
	.align	4
        /*0000*/ 	.byte	0x02, 0x09, 0x00, 0x00, 0x02, 0x02, 0x01, 0x00, 0x02, 0x05, 0x05, 0x00, 0x03, 0x07, 0x01, 0x01
        /*0010*/ 	.byte	0x02, 0x03, 0x00, 0x00, 0x02, 0x06, 0x01, 0x00, 0x04, 0x0b, 0x08, 0x00, 0x09, 0x00, 0x00, 0x00
        /*0020*/ 	.byte	0x00, 0x00, 0x00, 0x00


//--------------------- .nv.info._Z12Kernel_asyncPfS_S_S_ --------------------------
	.section	.nv.info._Z12Kernel_asyncPfS_S_S_,"",@"SHT_CUDA_INFO"
	.sectionflags	@""
	.align	4


	//----- nvinfo : EIATTR_CUDA_API_VERSION
	.align		4
        /*0000*/ 	.byte	0x04, 0x37
        /*0002*/ 	.short	(.L_13 - .L_12)
.L_12:
        /*0004*/ 	.word	0x00000082


	//----- nvinfo : EIATTR_KPARAM_INFO
	.align		4
.L_13:
        /*0008*/ 	.byte	0x04, 0x17
        /*000a*/ 	.short	(.L_15 - .L_14)
.L_14:
        /*000c*/ 	.word	0x00000000
        /*0010*/ 	.short	0x0003
        /*0012*/ 	.short	0x0018
        /*0014*/ 	.byte	0x00, 0xf5, 0x21, 0x00


	//----- nvinfo : EIATTR_KPARAM_INFO
	.align		4
.L_15:
        /*0018*/ 	.byte	0x04, 0x17
        /*001a*/ 	.short	(.L_17 - .L_16)
.L_16:
        /*001c*/ 	.word	0x00000000
        /*0020*/ 	.short	0x0002
        /*0022*/ 	.short	0x0010
        /*0024*/ 	.byte	0x00, 0xf5, 0x21, 0x00


	//----- nvinfo : EIATTR_KPARAM_INFO
	.align		4
.L_17:
        /*0028*/ 	.byte	0x04, 0x17
        /*002a*/ 	.short	(.L_19 - .L_18)
.L_18:
        /*002c*/ 	.word	0x00000000
        /*0030*/ 	.short	0x0001
        /*0032*/ 	.short	0x0008
        /*0034*/ 	.byte	0x00, 0xf5, 0x21, 0x00


	//----- nvinfo : EIATTR_KPARAM_INFO
	.align		4
.L_19:
        /*0038*/ 	.byte	0x04, 0x17
        /*003a*/ 	.short	(.L_21 - .L_20)
.L_20:
        /*003c*/ 	.word	0x00000000
        /*0040*/ 	.short	0x0000
        /*0042*/ 	.short	0x0000
        /*0044*/ 	.byte	0x00, 0xf5, 0x21, 0x00


	//----- nvinfo : EIATTR_SPARSE_MMA_MASK
	.align		4
.L_21:
        /*0048*/ 	.byte	0x03, 0x50
        /*004a*/ 	.short	0x0000


	//----- nvinfo : EIATTR_MAXREG_COUNT
	.align		4
        /*004c*/ 	.byte	0x03, 0x1b
        /*004e*/ 	.short	0x00ff


	//----- nvinfo : EIATTR_NUM_BARRIERS
	.align		4
        /*0050*/ 	.byte	0x02, 0x4c
        /*0052*/ 	.byte	0x01
	.zero		1


	//----- nvinfo : EIATTR_MERCURY_ISA_VERSION
	.align		4
        /*0054*/ 	.byte	0x03, 0x5f
        /*0056*/ 	.short	0x0101


	//----- nvinfo : EIATTR_VRC_CTA_INIT_COUNT
	.align		4
        /*0058*/ 	.byte	0x02, 0x4a
	.zero		1
	.zero		1


	//----- nvinfo : EIATTR_EXIT_INSTR_OFFSETS
	.align		4
        /*005c*/ 	.byte	0x04, 0x1c
        /*005e*/ 	.short	(.L_23 - .L_22)


	//   ....[0]....
.L_22:
        /*0060*/ 	.word	0x000000a0


	//   ....[1]....
        /*0064*/ 	.word	0x00000160


	//   ....[2]....
        /*0068*/ 	.word	0x000001f0


	//----- nvinfo : EIATTR_CBANK_PARAM_SIZE
	.align		4
.L_23:
        /*006c*/ 	.byte	0x03, 0x19
        /*006e*/ 	.short	0x0020


	//----- nvinfo : EIATTR_PARAM_CBANK
	.align		4
        /*0070*/ 	.byte	0x04, 0x0a
        /*0072*/ 	.short	(.L_25 - .L_24)
	.align		4
.L_24:
        /*0074*/ 	.word	index@(.nv.constant0._Z12Kernel_asyncPfS_S_S_)
        /*0078*/ 	.short	0x0380
        /*007a*/ 	.short	0x0020


	//----- nvinfo : EIATTR_SW_WAR
	.align		4
.L_25:
        /*007c*/ 	.byte	0x04, 0x36
        /*007e*/ 	.short	(.L_27 - .L_26)
.L_26:
        /*0080*/ 	.word	0x00000008
.L_27:


//--------------------- .nv.info._Z11Kernel_syncPfS_S_S_ --------------------------
	.section	.nv.info._Z11Kernel_syncPfS_S_S_,"",@"SHT_CUDA_INFO"
	.sectionflags	@""
	.align	4


	//----- nvinfo : EIATTR_CUDA_API_VERSION
	.align		4
        /*0000*/ 	.byte	0x04, 0x37
        /*0002*/ 	.short	(.L_29 - .L_28)
.L_28:
        /*0004*/ 	.word	0x00000082


	//----- nvinfo : EIATTR_KPARAM_INFO
	.align		4
.L_29:
        /*0008*/ 	.byte	0x04, 0x17
        /*000a*/ 	.short	(.L_31 - .L_30)
.L_30:
        /*000c*/ 	.word	0x00000000
        /*0010*/ 	.short	0x0003
        /*0012*/ 	.short	0x0018
        /*0014*/ 	.byte	0x00, 0xf5, 0x21, 0x00


	//----- nvinfo : EIATTR_KPARAM_INFO
	.align		4
.L_31:
        /*0018*/ 	.byte	0x04, 0x17
        /*001a*/ 	.short	(.L_33 - .L_32)
.L_32:
        /*001c*/ 	.word	0x00000000
        /*0020*/ 	.short	0x0002
        /*0022*/ 	.short	0x0010
        /*0024*/ 	.byte	0x00, 0xf5, 0x21, 0x00


	//----- nvinfo : EIATTR_KPARAM_INFO
	.align		4
.L_33:
        /*0028*/ 	.byte	0x04, 0x17
        /*002a*/ 	.short	(.L_35 - .L_34)
.L_34:
        /*002c*/ 	.word	0x00000000
        /*0030*/ 	.short	0x0001
        /*0032*/ 	.short	0x0008
        /*0034*/ 	.byte	0x00, 0xf5, 0x21, 0x00


	//----- nvinfo : EIATTR_KPARAM_INFO
	.align		4
.L_35:
        /*0038*/ 	.byte	0x04, 0x17
        /*003a*/ 	.short	(.L_37 - .L_36)
.L_36:
        /*003c*/ 	.word	0x00000000
        /*0040*/ 	.short	0x0000
        /*0042*/ 	.short	0x0000
        /*0044*/ 	.byte	0x00, 0xf5, 0x21, 0x00


	//----- nvinfo : EIATTR_SPARSE_MMA_MASK
	.align		4
.L_37:
        /*0048*/ 	.byte	0x03, 0x50
        /*004a*/ 	.short	0x0000


	//----- nvinfo : EIATTR_MAXREG_COUNT
	.align		4
        /*004c*/ 	.byte	0x03, 0x1b
        /*004e*/ 	.short	0x00ff


	//----- nvinfo : EIATTR_NUM_BARRIERS
	.align		4
        /*0050*/ 	.byte	0x02, 0x4c
        /*0052*/ 	.byte	0x01
	.zero		1


	//----- nvinfo : EIATTR_MERCURY_ISA_VERSION
	.align		4
        /*0054*/ 	.byte	0x03, 0x5f
        /*0056*/ 	.short	0x0101


	//----- nvinfo : EIATTR_VRC_CTA_INIT_COUNT
	.align		4
        /*0058*/ 	.byte	0x02, 0x4a
	.zero		1
	.zero		1


	//----- nvinfo : EIATTR_EXIT_INSTR_OFFSETS
	.align		4
        /*005c*/ 	.byte	0x04, 0x1c
        /*005e*/ 	.short	(.L_39 - .L_38)


	//   ....[0]....
.L_38:
        /*0060*/ 	.word	0x00000150


	//   ....[1]....
        /*0064*/ 	.word	0x000001d0


	//----- nvinfo : EIATTR_CBANK_PARAM_SIZE
	.align		4
.L_39:
        /*0068*/ 	.byte	0x03, 0x19
        /*006a*/ 	.short	0x0020


	//----- nvinfo : EIATTR_PARAM_CBANK
	.align		4
        /*006c*/ 	.byte	0x04, 0x0a
        /*006e*/ 	.short	(.L_41 - .L_40)
	.align		4
.L_40:
        /*0070*/ 	.word	index@(.nv.constant0._Z11Kernel_syncPfS_S_S_)
        /*0074*/ 	.short	0x0380
        /*0076*/ 	.short	0x0020


	//----- nvinfo : EIATTR_SW_WAR
	.align		4
.L_41:
        /*0078*/ 	.byte	0x04, 0x36
        /*007a*/ 	.short	(.L_43 - .L_42)
.L_42:
        /*007c*/ 	.word	0x00000008
.L_43:


//--------------------- .nv.callgraph             --------------------------
	.section	.nv.callgraph,"",@"SHT_CUDA_CALLGRAPH"
	.align	4
	.sectionentsize	8
	.align		4
        /*0000*/ 	.word	0x00000000
	.align		4
        /*0004*/ 	.word	0xffffffff
	.align		4
        /*0008*/ 	.word	0x00000000
	.align		4
        /*000c*/ 	.word	0xfffffffe
	.align		4
        /*0010*/ 	.word	0x00000000
	.align		4
        /*0014*/ 	.word	0xfffffffd
	.align		4
        /*0018*/ 	.word	0x00000000
	.align		4
        /*001c*/ 	.word	0xfffffffc


//--------------------- .text._Z12Kernel_asyncPfS_S_S_ --------------------------
	.section	.text._Z12Kernel_asyncPfS_S_S_,"ax",@progbits
	.align	128
        .global         _Z12Kernel_asyncPfS_S_S_
        .type           _Z12Kernel_asyncPfS_S_S_,@function
        .size           _Z12Kernel_asyncPfS_S_S_,(.L_x_4 - _Z12Kernel_asyncPfS_S_S_)
        .other          _Z12Kernel_asyncPfS_S_S_,@"STO_CUDA_ENTRY STV_DEFAULT"
_Z12Kernel_asyncPfS_S_S_:
.text._Z12Kernel_asyncPfS_S_S_:
[----:B------:R-:W-:Y:S01]  /*0000*/  LDC R1, c[0x0][0x37c] ;  /* 0x0000df00ff017b82 */ /* 0x000fe20000000800 */
[----:B------:R-:W0:Y:S02]  /*0010*/  S2R R0, SR_VIRTID ;  /* 0x0000000000007919 */ /* 0x000e240000000300 */
[----:B0-----:R-:W-:-:S04]  /*0020*/  SHF.R.U32.HI R0, RZ, 0x8, R0 ;  /* 0x00000008ff007819 */ /* 0x001fc80000011600 */
[----:B------:R-:W-:Y:S01]  /*0030*/  SGXT.U32 R0, R0, 0x7 ;  /* 0x000000070000781a */ /* 0x000fe20000000000 */
[----:B------:R-:W0:Y:S01]  /*0040*/  LDCU.64 UR4, c[0x0][0x358] ;  /* 0x00006b00ff0477ac */ /* 0x000e220008000a00 */
[----:B------:R-:W1:Y:S02]  /*0050*/  S2R R9, SR_TID.X ;  /* 0x0000000000097919 */ /* 0x000e640000002100 */
[----:B------:R-:W-:Y:S02]  /*0060*/  ISETP.NE.AND P0, PT, R0, 0x1, PT ;  /* 0x000000010000780c */ /* 0x000fe40003f05270 */
[----:B-1----:R-:W-:-:S11]  /*0070*/  LOP3.LUT R9, R9, 0x1f, RZ, 0xc0, !PT ;  /* 0x0000001f09097812 */ /* 0x002fd600078ec0ff */
[----:B0-----:R-:W-:Y:S05]  /*0080*/  @!P0 BRA `(.L_x_0) ;  /* 0x0000000000388947 */ /* 0x001fea0003800000 */
[----:B------:R-:W-:-:S13]  /*0090*/  ISETP.NE.AND P0, PT, R0, RZ, PT ;  /* 0x000000ff0000720c */ /* 0x000fda0003f05270 */
[----:B------:R-:W-:Y:S05]  /*00a0*/  @P0 EXIT ;  /* 0x000000000000094d */ /* 0x000fea0003800000 */
[----:B------:R-:W0:Y:S08]  /*00b0*/  LDC.64 R2, c[0x0][0x380] ;  /* 0x0000e000ff027b82 */ /* 0x000e300000000a00 */
[----:B------:R-:W1:Y:S08]  /*00c0*/  LDC.64 R4, c[0x0][0x388] ;  /* 0x0000e200ff047b82 */ /* 0x000e700000000a00 */
[----:B------:R-:W2:Y:S01]  /*00d0*/  LDC.64 R6, c[0x0][0x390] ;  /* 0x0000e400ff067b82 */ /* 0x000ea20000000a00 */
[----:B0-----:R-:W-:-:S06]  /*00e0*/  IMAD.WIDE.U32 R2, R9, 0x4, R2 ;  /* 0x0000000409027825 */ /* 0x001fcc00078e0002 */
[----:B------:R-:W3:Y:S01]  /*00f0*/  LDG.E R2, desc[UR4][R2.64] ;  /* 0x0000000402027981 */ /* 0x000ee2000c1e1900 */
[----:B-1----:R-:W-:-:S06]  /*0100*/  IMAD.WIDE.U32 R4, R9, 0x4, R4 ;  /* 0x0000000409047825 */ /* 0x002fcc00078e0004 */
[----:B------:R-:W3:Y:S01]  /*0110*/  LDG.E R5, desc[UR4][R4.64] ;  /* 0x0000000404057981 */ /* 0x000ee2000c1e1900 */
[----:B--2---:R-:W-:-:S04]  /*0120*/  IMAD.WIDE.U32 R6, R9, 0x4, R6 ;  /* 0x0000000409067825 */ /* 0x004fc800078e0006 */
[----:B---3--:R-:W-:-:S05]  /*0130*/  FADD R9, R2, R5 ;  /* 0x0000000502097221 */ /* 0x008fca0000000000 */
[----:B------:R-:W-:Y:S01]  /*0140*/  STG.E desc[UR4][R6.64], R9 ;  /* 0x0000000906007986 */ /* 0x000fe2000c101904 */
[----:B------:R-:W-:Y:S06]  /*0150*/  BAR.ARV 0x0, 0x40 ;  /* 0x0001000000007b1d */ /* 0x000fec0000002000 */
[----:B------:R-:W-:Y:S05]  /*0160*/  EXIT ;  /* 0x000000000000794d */ /* 0x000fea0003800000 */
.L_x_0:
[----:B------:R-:W0:Y:S02]  /*0170*/  LDC.64 R2, c[0x0][0x390] ;  /* 0x0000e400ff027b82 */ /* 0x000e240000000a00 */
[----:B0-----:R-:W-:-:S06]  /*0180*/  IMAD.WIDE.U32 R4, R9, 0x4, R2 ;  /* 0x0000000409047825 */ /* 0x001fcc00078e0002 */
[----:B------:R-:W-:Y:S08]  /*0190*/  BAR.SYNC.DEFER_BLOCKING 0x0, 0x40 ;  /* 0x0001000000007b1d */ /* 0x000ff00000010000 */
[----:B------:R-:W0:Y:S01]  /*01a0*/  LDC.64 R2, c[0x0][0x398] ;  /* 0x0000e600ff027b82 */ /* 0x000e220000000a00 */
[----:B------:R-:W2:Y:S01]  /*01b0*/  LDG.E R4, desc[UR4][R4.64] ;  /* 0x0000000404047981 */ /* 0x000ea2000c1e1900 */
[----:B0-----:R-:W-:-:S04]  /*01c0*/  IMAD.WIDE.U32 R2, R9, 0x4, R2 ;  /* 0x0000000409027825 */ /* 0x001fc800078e0002 */
[----:B--2---:R-:W-:-:S05]  /*01d0*/  FADD R7, R4, 3 ;  /* 0x4040000004077421 */ /* 0x004fca0000000000 */
[----:B------:R-:W-:Y:S01]  /*01e0*/  STG.E desc[UR4][R2.64], R7 ;  /* 0x0000000702007986 */ /* 0x000fe2000c101904 */
[----:B------:R-:W-:Y:S05]  /*01f0*/  EXIT ;  /* 0x000000000000794d */ /* 0x000fea0003800000 */
.L_x_1:
[----:B------:R-:W-:-:S00]  /*0200*/  BRA `(.L_x_1) ;  /* 0xfffffffc00fc7947 */ /* 0x000fc0000383ffff */
[----:B------:R-:W-:-:S00]  /*0210*/  NOP ;  /* 0x0000000000007918 */ /* 0x000fc00000000000 */
        /* <DEDUP_REMOVED lines=14> */
.L_x_4:


//--------------------- .text._Z11Kernel_syncPfS_S_S_ --------------------------
	.section	.text._Z11Kernel_syncPfS_S_S_,"ax",@progbits
	.align	128
        .global         _Z11Kernel_syncPfS_S_S_
        .type           _Z11Kernel_syncPfS_S_S_,@function
        .size           _Z11Kernel_syncPfS_S_S_,(.L_x_5 - _Z11Kernel_syncPfS_S_S_)
        .other          _Z11Kernel_syncPfS_S_S_,@"STO_CUDA_ENTRY STV_DEFAULT"
_Z11Kernel_syncPfS_S_S_:
.text._Z11Kernel_syncPfS_S_S_:
[----:B------:R-:W-:Y:S01]  /*0000*/  LDC R1, c[0x0][0x37c] ;  /* 0x0000df00ff017b82 */ /* 0x000fe20000000800 */
[----:B------:R-:W0:Y:S02]  /*0010*/  S2R R0, SR_VIRTID ;  /* 0x0000000000007919 */ /* 0x000e240000000300 */
[----:B0-----:R-:W-:-:S04]  /*0020*/  SHF.R.U32.HI R0, RZ, 0x8, R0 ;  /* 0x00000008ff007819 */ /* 0x001fc80000011600 */
[----:B------:R-:W-:Y:S01]  /*0030*/  SGXT.U32 R0, R0, 0x7 ;  /* 0x000000070000781a */ /* 0x000fe20000000000 */
[----:B------:R-:W0:Y:S01]  /*0040*/  LDCU.64 UR4, c[0x0][0x358] ;  /* 0x00006b00ff0477ac */ /* 0x000e220008000a00 */
[----:B------:R-:W1:Y:S02]  /*0050*/  S2R R9, SR_TID.X ;  /* 0x0000000000097919 */ /* 0x000e640000002100 */
[C---:B------:R-:W-:Y:S02]  /*0060*/  ISETP.NE.AND P0, PT, R0.reuse, RZ, PT ;  /* 0x000000ff0000720c */ /* 0x040fe40003f05270 */
[----:B------:R-:W-:Y:S02]  /*0070*/  ISETP.NE.AND P1, PT, R0, 0x1, PT ;  /* 0x000000010000780c */ /* 0x000fe40003f25270 */
[----:B-1----:R-:W-:-:S09]  /*0080*/  LOP3.LUT R9, R9, 0x1f, RZ, 0xc0, !PT ;  /* 0x0000001f09097812 */ /* 0x002fd200078ec0ff */
[----:B0-----:R-:W-:Y:S05]  /*0090*/  @P0 BRA `(.L_x_2) ;  /* 0x0000000000280947 */ /* 0x001fea0003800000 */
        /* <DEDUP_REMOVED lines=9> */
[----:B------:R0:W-:Y:S02]  /*0130*/  STG.E desc[UR4][R6.64], R11 ;  /* 0x0000000b06007986 */ /* 0x0001e4000c101904 */
.L_x_2:
[----:B------:R-:W-:Y:S06]  /*0140*/  BAR.SYNC.DEFER_BLOCKING 0x0, 0x40 ;  /* 0x0001000000007b1d */ /* 0x000fec0000010000 */
[----:B------:R-:W-:Y:S05]  /*0150*/  @P1 EXIT ;  /* 0x000000000000194d */ /* 0x000fea0003800000 */
[----:B------:R-:W1:Y:S02]  /*0160*/  LDC.64 R2, c[0x0][0x390] ;  /* 0x0000e400ff027b82 */ /* 0x000e640000000a00 */
[----:B-1----:R-:W-:-:S06]  /*0170*/  IMAD.WIDE.U32 R4, R9, 0x4, R2 ;  /* 0x0000000409047825 */ /* 0x002fcc00078e0002 */
[----:B------:R-:W1:Y:S01]  /*0180*/  LDC.64 R2, c[0x0][0x398] ;  /* 0x0000e600ff027b82 */ /* 0x000e620000000a00 */
[----:B------:R-:W0:Y:S01]  /*0190*/  LDG.E R4, desc[UR4][R4.64] ;  /* 0x0000000404047981 */ /* 0x000e22000c1e1900 */
[----:B-1----:R-:W-:-:S04]  /*01a0*/  IMAD.WIDE.U32 R2, R9, 0x4, R2 ;  /* 0x0000000409027825 */ /* 0x002fc800078e0002 */
[----:B0-----:R-:W-:-:S05]  /*01b0*/  FADD R7, R4, 3 ;  /* 0x4040000004077421 */ /* 0x001fca0000000000 */
[----:B------:R-:W-:Y:S01]  /*01c0*/  STG.E desc[UR4][R2.64], R7 ;  /* 0x0000000702007986 */ /* 0x000fe2000c101904 */
[----:B------:R-:W-:Y:S05]  /*01d0*/  EXIT ;  /* 0x000000000000794d */ /* 0x000fea0003800000 */
.L_x_3:
        /* <DEDUP_REMOVED lines=10> */
.L_x_5:


//--------------------- .nv.shared.reserved.0     --------------------------
	.section	.nv.shared.reserved.0,"aw",@nobits
	.weak		__nv_reservedSMEM_offset_0_alias
	.size		__nv_reservedSMEM_offset_0_alias, 0, 64
	.other		__nv_reservedSMEM_offset_0_alias,@"STO_CUDA_RESERVED_SHARED STV_DEFAULT"
__nv_reservedSMEM_offset_0_alias:
	.zero		0
	.zero		64


//--------------------- .nv.constant0._Z12Kernel_asyncPfS_S_S_ --------------------------
	.section	.nv.constant0._Z12Kernel_asyncPfS_S_S_,"a",@progbits
	.sectionflags	@""
	.align	4
.nv.constant0._Z12Kernel_asyncPfS_S_S_:
	.zero		928


//--------------------- .nv.constant0._Z11Kernel_syncPfS_S_S_ --------------------------
	.section	.nv.constant0._Z11Kernel_syncPfS_S_S_,"a",@progbits
	.sectionflags	@""
	.align	4
.nv.constant0._Z11Kernel_syncPfS_S_S_:
	.zero		928


//--------------------- SYMBOLS --------------------------

	.type		.nv.reservedSmem.offset0,@object
	.size		.nv.reservedSmem.offset0,0x4
